//
// Generated by NVIDIA NVVM Compiler
//
// Compiler Build ID: CL-36424714
// Cuda compilation tools, release 13.0, V13.0.88
// Based on NVVM 20.0.0
//

.version 9.0
.target sm_100
.address_size 64

	// .globl	_Z10gpu_phase1Piiiiii
.extern .shared .align 16 .b8 shared_mem[];

.visible .entry _Z10gpu_phase1Piiiiii(
	.param .u64 .ptr .align 1 _Z10gpu_phase1Piiiiii_param_0,
	.param .u32 _Z10gpu_phase1Piiiiii_param_1,
	.param .u32 _Z10gpu_phase1Piiiiii_param_2,
	.param .u32 _Z10gpu_phase1Piiiiii_param_3,
	.param .u32 _Z10gpu_phase1Piiiiii_param_4,
	.param .u32 _Z10gpu_phase1Piiiiii_param_5
)
{
	.reg .pred 	%p<19>;
	.reg .b32 	%r<105>;
	.reg .b64 	%rd<5>;

	ld.param.u64 	%rd2, [_Z10gpu_phase1Piiiiii_param_0];
	ld.param.u32 	%r41, [_Z10gpu_phase1Piiiiii_param_1];
	ld.param.u32 	%r42, [_Z10gpu_phase1Piiiiii_param_2];
	ld.param.u32 	%r44, [_Z10gpu_phase1Piiiiii_param_3];
	ld.param.u32 	%r45, [_Z10gpu_phase1Piiiiii_param_4];
	ld.param.u32 	%r43, [_Z10gpu_phase1Piiiiii_param_5];
	cvta.to.global.u64 	%rd3, %rd2;
	mov.u32 	%r1, %tid.x;
	mov.u32 	%r2, %tid.y;
	mul.lo.s32 	%r3, %r41, %r2;
	add.s32 	%r46, %r3, %r1;
	mov.u32 	%r47, %ctaid.x;
	add.s32 	%r48, %r44, %r47;
	mad.lo.s32 	%r4, %r48, %r41, %r1;
	mov.u32 	%r49, %ctaid.y;
	add.s32 	%r50, %r45, %r49;
	mad.lo.s32 	%r5, %r50, %r41, %r2;
	mad.lo.s32 	%r51, %r5, 20010, %r4;
	mul.wide.s32 	%rd4, %r51, 4;
	add.s64 	%rd1, %rd3, %rd4;
	ld.global.u32 	%r52, [%rd1];
	shl.b32 	%r53, %r46, 2;
	mov.u32 	%r54, shared_mem;
	add.s32 	%r6, %r54, %r53;
	st.shared.u32 	[%r6], %r52;
	bar.sync 	0;
	mul.lo.s32 	%r7, %r42, %r41;
	setp.lt.s32 	%p2, %r41, 1;
	setp.ge.s32 	%p3, %r7, %r43;
	or.pred  	%p4, %p2, %p3;
	@%p4 bra 	$L__BB0_22;
	max.s32 	%r55, %r4, %r5;
	setp.lt.s32 	%p1, %r55, %r43;
	add.s32 	%r56, %r7, %r41;
	min.s32 	%r8, %r56, %r43;
	add.s32 	%r57, %r7, 1;
	max.s32 	%r9, %r8, %r57;
	sub.s32 	%r58, %r9, %r7;
	and.b32  	%r10, %r58, 3;
	setp.eq.s32 	%p5, %r10, 0;
	mov.u32 	%r104, %r7;
	@%p5 bra 	$L__BB0_7;
	shl.b32 	%r59, %r3, 2;
	add.s32 	%r100, %r54, %r59;
	shl.b32 	%r61, %r1, 2;
	add.s32 	%r99, %r54, %r61;
	shl.b32 	%r13, %r41, 2;
	neg.s32 	%r98, %r10;
	add.s32 	%r104, %r7, %r10;
	not.pred 	%p6, %p1;
$L__BB0_3:
	.pragma "nounroll";
	@%p6 bra 	$L__BB0_6;
	ld.shared.u32 	%r62, [%r99];
	ld.shared.u32 	%r63, [%r100];
	add.s32 	%r19, %r63, %r62;
	ld.shared.u32 	%r64, [%r6];
	setp.ge.s32 	%p7, %r19, %r64;
	@%p7 bra 	$L__BB0_6;
	st.shared.u32 	[%r6], %r19;
$L__BB0_6:
	bar.sync 	0;
	add.s32 	%r100, %r100, 4;
	add.s32 	%r99, %r99, %r13;
	add.s32 	%r98, %r98, 1;
	setp.ne.s32 	%p8, %r98, 0;
	@%p8 bra 	$L__BB0_3;
$L__BB0_7:
	sub.s32 	%r65, %r7, %r9;
	setp.gt.u32 	%p9, %r65, -4;
	@%p9 bra 	$L__BB0_22;
	sub.s32 	%r66, %r104, %r7;
	add.s32 	%r67, %r66, 3;
	mul.lo.s32 	%r68, %r41, %r67;
	shl.b32 	%r24, %r68, 2;
	shl.b32 	%r69, %r1, 2;
	add.s32 	%r103, %r54, %r69;
	shl.b32 	%r26, %r41, 4;
	add.s32 	%r71, %r66, 2;
	mul.lo.s32 	%r72, %r41, %r71;
	shl.b32 	%r27, %r72, 2;
	mul.lo.s32 	%r73, %r41, %r66;
	add.s32 	%r74, %r73, %r41;
	shl.b32 	%r28, %r74, 2;
	shl.b32 	%r29, %r73, 2;
	sub.s32 	%r75, %r2, %r42;
	mul.lo.s32 	%r76, %r41, %r75;
	shl.b32 	%r77, %r76, 2;
	shl.b32 	%r78, %r104, 2;
	add.s32 	%r79, %r77, %r78;
	add.s32 	%r80, %r79, %r54;
	add.s32 	%r102, %r80, 8;
	not.pred 	%p10, %p1;
$L__BB0_9:
	@%p10 bra 	$L__BB0_12;
	add.s32 	%r81, %r103, %r29;
	ld.shared.u32 	%r82, [%r81];
	ld.shared.u32 	%r83, [%r102+-8];
	add.s32 	%r34, %r83, %r82;
	ld.shared.u32 	%r84, [%r6];
	setp.ge.s32 	%p11, %r34, %r84;
	@%p11 bra 	$L__BB0_12;
	st.shared.u32 	[%r6], %r34;
$L__BB0_12:
	bar.sync 	0;
	@%p10 bra 	$L__BB0_15;
	add.s32 	%r85, %r103, %r28;
	ld.shared.u32 	%r86, [%r85];
	ld.shared.u32 	%r87, [%r102+-4];
	add.s32 	%r35, %r87, %r86;
	ld.shared.u32 	%r88, [%r6];
	setp.ge.s32 	%p13, %r35, %r88;
	@%p13 bra 	$L__BB0_15;
	st.shared.u32 	[%r6], %r35;
$L__BB0_15:
	bar.sync 	0;
	@%p10 bra 	$L__BB0_18;
	add.s32 	%r89, %r103, %r27;
	ld.shared.u32 	%r90, [%r89];
	ld.shared.u32 	%r91, [%r102];
	add.s32 	%r36, %r91, %r90;
	ld.shared.u32 	%r92, [%r6];
	setp.ge.s32 	%p15, %r36, %r92;
	@%p15 bra 	$L__BB0_18;
	st.shared.u32 	[%r6], %r36;
$L__BB0_18:
	bar.sync 	0;
	@%p10 bra 	$L__BB0_21;
	add.s32 	%r93, %r103, %r24;
	ld.shared.u32 	%r94, [%r93];
	ld.shared.u32 	%r95, [%r102+4];
	add.s32 	%r37, %r95, %r94;
	ld.shared.u32 	%r96, [%r6];
	setp.ge.s32 	%p17, %r37, %r96;
	@%p17 bra 	$L__BB0_21;
	st.shared.u32 	[%r6], %r37;
$L__BB0_21:
	bar.sync 	0;
	add.s32 	%r104, %r104, 4;
	add.s32 	%r103, %r103, %r26;
	add.s32 	%r102, %r102, 16;
	setp.lt.s32 	%p18, %r104, %r8;
	@%p18 bra 	$L__BB0_9;
$L__BB0_22:
	ld.shared.u32 	%r97, [%r6];
	st.global.u32 	[%rd1], %r97;
	ret;

}
	// .globl	_Z10gpu_phase2Piiiiii
.visible .entry _Z10gpu_phase2Piiiiii(
	.param .u64 .ptr .align 1 _Z10gpu_phase2Piiiiii_param_0,
	.param .u32 _Z10gpu_phase2Piiiiii_param_1,
	.param .u32 _Z10gpu_phase2Piiiiii_param_2,
	.param .u32 _Z10gpu_phase2Piiiiii_param_3,
	.param .u32 _Z10gpu_phase2Piiiiii_param_4,
	.param .u32 _Z10gpu_phase2Piiiiii_param_5
)
{
	.reg .pred 	%p<19>;
	.reg .b32 	%r<74>;
	.reg .b64 	%rd<19>;

	ld.param.u64 	%rd7, [_Z10gpu_phase2Piiiiii_param_0];
	ld.param.u32 	%r34, [_Z10gpu_phase2Piiiiii_param_1];
	ld.param.u32 	%r35, [_Z10gpu_phase2Piiiiii_param_2];
	ld.param.u32 	%r37, [_Z10gpu_phase2Piiiiii_param_3];
	ld.param.u32 	%r38, [_Z10gpu_phase2Piiiiii_param_4];
	ld.param.u32 	%r36, [_Z10gpu_phase2Piiiiii_param_5];
	cvta.to.global.u64 	%rd1, %rd7;
	mov.u32 	%r39, %ctaid.x;
	add.s32 	%r1, %r37, %r39;
	mov.u32 	%r40, %ctaid.y;
	add.s32 	%r41, %r38, %r40;
	mov.u32 	%r2, %tid.x;
	mad.lo.s32 	%r3, %r1, %r34, %r2;
	mul.lo.s32 	%r4, %r41, %r34;
	mul.lo.s32 	%r5, %r35, %r34;
	setp.lt.s32 	%p2, %r34, 1;
	setp.ge.s32 	%p3, %r5, %r36;
	or.pred  	%p4, %p2, %p3;
	@%p4 bra 	$L__BB1_22;
	mov.u32 	%r42, %tid.y;
	add.s32 	%r44, %r4, %r42;
	max.s32 	%r45, %r3, %r44;
	setp.lt.s32 	%p1, %r45, %r36;
	mul.lo.s32 	%r6, %r44, 20010;
	add.s32 	%r46, %r6, %r3;
	mul.wide.s32 	%rd8, %r46, 4;
	add.s64 	%rd2, %rd1, %rd8;
	add.s32 	%r47, %r5, %r34;
	min.s32 	%r7, %r47, %r36;
	add.s32 	%r48, %r5, 1;
	max.s32 	%r8, %r7, %r48;
	sub.s32 	%r49, %r8, %r5;
	and.b32  	%r9, %r49, 3;
	setp.eq.s32 	%p5, %r9, 0;
	mov.u32 	%r73, %r5;
	@%p5 bra 	$L__BB1_7;
	add.s32 	%r69, %r5, %r6;
	mad.lo.s32 	%r50, %r35, 20010, %r1;
	mad.lo.s32 	%r68, %r34, %r50, %r2;
	neg.s32 	%r67, %r9;
	add.s32 	%r73, %r5, %r9;
	not.pred 	%p6, %p1;
$L__BB1_3:
	.pragma "nounroll";
	@%p6 bra 	$L__BB1_6;
	mul.wide.s32 	%rd9, %r68, 4;
	add.s64 	%rd10, %rd1, %rd9;
	ld.global.u32 	%r51, [%rd10];
	mul.wide.s32 	%rd11, %r69, 4;
	add.s64 	%rd12, %rd1, %rd11;
	ld.global.u32 	%r52, [%rd12];
	add.s32 	%r17, %r52, %r51;
	ld.global.u32 	%r53, [%rd2];
	setp.ge.s32 	%p7, %r17, %r53;
	@%p7 bra 	$L__BB1_6;
	st.global.u32 	[%rd2], %r17;
$L__BB1_6:
	bar.sync 	0;
	add.s32 	%r69, %r69, 1;
	add.s32 	%r68, %r68, 20010;
	add.s32 	%r67, %r67, 1;
	setp.ne.s32 	%p8, %r67, 0;
	@%p8 bra 	$L__BB1_3;
$L__BB1_7:
	sub.s32 	%r54, %r5, %r8;
	setp.gt.u32 	%p9, %r54, -4;
	@%p9 bra 	$L__BB1_22;
	add.s64 	%rd3, %rd1, 12;
	cvt.s64.s32 	%rd4, %r6;
	add.s32 	%r72, %r73, %r6;
	mad.lo.s32 	%r71, %r73, 20010, %r3;
	not.pred 	%p10, %p1;
$L__BB1_9:
	mul.wide.s32 	%rd13, %r71, 4;
	add.s64 	%rd5, %rd1, %rd13;
	@%p10 bra 	$L__BB1_12;
	ld.global.u32 	%r55, [%rd5];
	mul.wide.s32 	%rd14, %r72, 4;
	add.s64 	%rd15, %rd1, %rd14;
	ld.global.u32 	%r56, [%rd15];
	add.s32 	%r27, %r56, %r55;
	ld.global.u32 	%r57, [%rd2];
	setp.ge.s32 	%p11, %r27, %r57;
	@%p11 bra 	$L__BB1_12;
	st.global.u32 	[%rd2], %r27;
$L__BB1_12:
	cvt.s64.s32 	%rd16, %r73;
	add.s64 	%rd17, %rd4, %rd16;
	shl.b64 	%rd18, %rd17, 2;
	add.s64 	%rd6, %rd3, %rd18;
	bar.sync 	0;
	@%p10 bra 	$L__BB1_15;
	ld.global.u32 	%r58, [%rd5+80040];
	ld.global.u32 	%r59, [%rd6+-8];
	add.s32 	%r28, %r59, %r58;
	ld.global.u32 	%r60, [%rd2];
	setp.ge.s32 	%p13, %r28, %r60;
	@%p13 bra 	$L__BB1_15;
	st.global.u32 	[%rd2], %r28;
$L__BB1_15:
	bar.sync 	0;
	@%p10 bra 	$L__BB1_18;
	ld.global.u32 	%r61, [%rd5+160080];
	ld.global.u32 	%r62, [%rd6+-4];
	add.s32 	%r29, %r62, %r61;
	ld.global.u32 	%r63, [%rd2];
	setp.ge.s32 	%p15, %r29, %r63;
	@%p15 bra 	$L__BB1_18;
	st.global.u32 	[%rd2], %r29;
$L__BB1_18:
	bar.sync 	0;
	@%p10 bra 	$L__BB1_21;
	ld.global.u32 	%r64, [%rd5+240120];
	ld.global.u32 	%r65, [%rd6];
	add.s32 	%r30, %r65, %r64;
	ld.global.u32 	%r66, [%rd2];
	setp.ge.s32 	%p17, %r30, %r66;
	@%p17 bra 	$L__BB1_21;
	st.global.u32 	[%rd2], %r30;
$L__BB1_21:
	bar.sync 	0;
	add.s32 	%r73, %r73, 4;
	add.s32 	%r72, %r72, 4;
	add.s32 	%r71, %r71, 80040;
	setp.lt.s32 	%p18, %r73, %r7;
	@%p18 bra 	$L__BB1_9;
$L__BB1_22:
	ret;

}
	// .globl	_Z10gpu_phase3Piiiiii
.visible .entry _Z10gpu_phase3Piiiiii(
	.param .u64 .ptr .align 1 _Z10gpu_phase3Piiiiii_param_0,
	.param .u32 _Z10gpu_phase3Piiiiii_param_1,
	.param .u32 _Z10gpu_phase3Piiiiii_param_2,
	.param .u32 _Z10gpu_phase3Piiiiii_param_3,
	.param .u32 _Z10gpu_phase3Piiiiii_param_4,
	.param .u32 _Z10gpu_phase3Piiiiii_param_5
)
{
	.reg .pred 	%p<19>;
	.reg .b32 	%r<74>;
	.reg .b64 	%rd<19>;

	ld.param.u64 	%rd7, [_Z10gpu_phase3Piiiiii_param_0];
	ld.param.u32 	%r34, [_Z10gpu_phase3Piiiiii_param_1];
	ld.param.u32 	%r35, [_Z10gpu_phase3Piiiiii_param_2];
	ld.param.u32 	%r37, [_Z10gpu_phase3Piiiiii_param_3];
	ld.param.u32 	%r38, [_Z10gpu_phase3Piiiiii_param_4];
	ld.param.u32 	%r36, [_Z10gpu_phase3Piiiiii_param_5];
	cvta.to.global.u64 	%rd1, %rd7;
	mov.u32 	%r39, %ctaid.x;
	add.s32 	%r1, %r37, %r39;
	mov.u32 	%r40, %ctaid.y;
	add.s32 	%r41, %r38, %r40;
	mov.u32 	%r2, %tid.x;
	mad.lo.s32 	%r3, %r1, %r34, %r2;
	mul.lo.s32 	%r4, %r41, %r34;
	mul.lo.s32 	%r5, %r35, %r34;
	setp.lt.s32 	%p2, %r34, 1;
	setp.ge.s32 	%p3, %r5, %r36;
	or.pred  	%p4, %p2, %p3;
	@%p4 bra 	$L__BB2_22;
	mov.u32 	%r42, %tid.y;
	add.s32 	%r44, %r4, %r42;
	max.s32 	%r45, %r3, %r44;
	setp.lt.s32 	%p1, %r45, %r36;
	mul.lo.s32 	%r6, %r44, 20010;
	add.s32 	%r46, %r6, %r3;
	mul.wide.s32 	%rd8, %r46, 4;
	add.s64 	%rd2, %rd1, %rd8;
	add.s32 	%r47, %r5, %r34;
	min.s32 	%r7, %r47, %r36;
	add.s32 	%r48, %r5, 1;
	max.s32 	%r8, %r7, %r48;
	sub.s32 	%r49, %r8, %r5;
	and.b32  	%r9, %r49, 3;
	setp.eq.s32 	%p5, %r9, 0;
	mov.u32 	%r73, %r5;
	@%p5 bra 	$L__BB2_7;
	add.s32 	%r69, %r5, %r6;
	mad.lo.s32 	%r50, %r35, 20010, %r1;
	mad.lo.s32 	%r68, %r34, %r50, %r2;
	neg.s32 	%r67, %r9;
	add.s32 	%r73, %r5, %r9;
	not.pred 	%p6, %p1;
$L__BB2_3:
	.pragma "nounroll";
	@%p6 bra 	$L__BB2_6;
	mul.wide.s32 	%rd9, %r68, 4;
	add.s64 	%rd10, %rd1, %rd9;
	ld.global.u32 	%r51, [%rd10];
	mul.wide.s32 	%rd11, %r69, 4;
	add.s64 	%rd12, %rd1, %rd11;
	ld.global.u32 	%r52, [%rd12];
	add.s32 	%r17, %r52, %r51;
	ld.global.u32 	%r53, [%rd2];
	setp.ge.s32 	%p7, %r17, %r53;
	@%p7 bra 	$L__BB2_6;
	st.global.u32 	[%rd2], %r17;
$L__BB2_6:
	bar.sync 	0;
	add.s32 	%r69, %r69, 1;
	add.s32 	%r68, %r68, 20010;
	add.s32 	%r67, %r67, 1;
	setp.ne.s32 	%p8, %r67, 0;
	@%p8 bra 	$L__BB2_3;
$L__BB2_7:
	sub.s32 	%r54, %r5, %r8;
	setp.gt.u32 	%p9, %r54, -4;
	@%p9 bra 	$L__BB2_22;
	add.s64 	%rd3, %rd1, 12;
	cvt.s64.s32 	%rd4, %r6;
	add.s32 	%r72, %r73, %r6;
	mad.lo.s32 	%r71, %r73, 20010, %r3;
	not.pred 	%p10, %p1;
$L__BB2_9:
	mul.wide.s32 	%rd13, %r71, 4;
	add.s64 	%rd5, %rd1, %rd13;
	@%p10 bra 	$L__BB2_12;
	ld.global.u32 	%r55, [%rd5];
	mul.wide.s32 	%rd14, %r72, 4;
	add.s64 	%rd15, %rd1, %rd14;
	ld.global.u32 	%r56, [%rd15];
	add.s32 	%r27, %r56, %r55;
	ld.global.u32 	%r57, [%rd2];
	setp.ge.s32 	%p11, %r27, %r57;
	@%p11 bra 	$L__BB2_12;
	st.global.u32 	[%rd2], %r27;
$L__BB2_12:
	cvt.s64.s32 	%rd16, %r73;
	add.s64 	%rd17, %rd4, %rd16;
	shl.b64 	%rd18, %rd17, 2;
	add.s64 	%rd6, %rd3, %rd18;
	bar.sync 	0;
	@%p10 bra 	$L__BB2_15;
	ld.global.u32 	%r58, [%rd5+80040];
	ld.global.u32 	%r59, [%rd6+-8];
	add.s32 	%r28, %r59, %r58;
	ld.global.u32 	%r60, [%rd2];
	setp.ge.s32 	%p13, %r28, %r60;
	@%p13 bra 	$L__BB2_15;
	st.global.u32 	[%rd2], %r28;
$L__BB2_15:
	bar.sync 	0;
	@%p10 bra 	$L__BB2_18;
	ld.global.u32 	%r61, [%rd5+160080];
	ld.global.u32 	%r62, [%rd6+-4];
	add.s32 	%r29, %r62, %r61;
	ld.global.u32 	%r63, [%rd2];
	setp.ge.s32 	%p15, %r29, %r63;
	@%p15 bra 	$L__BB2_18;
	st.global.u32 	[%rd2], %r29;
$L__BB2_18:
	bar.sync 	0;
	@%p10 bra 	$L__BB2_21;
	ld.global.u32 	%r64, [%rd5+240120];
	ld.global.u32 	%r65, [%rd6];
	add.s32 	%r30, %r65, %r64;
	ld.global.u32 	%r66, [%rd2];
	setp.ge.s32 	%p17, %r30, %r66;
	@%p17 bra 	$L__BB2_21;
	st.global.u32 	[%rd2], %r30;
$L__BB2_21:
	bar.sync 	0;
	add.s32 	%r73, %r73, 4;
	add.s32 	%r72, %r72, 4;
	add.s32 	%r71, %r71, 80040;
	setp.lt.s32 	%p18, %r73, %r7;
	@%p18 bra 	$L__BB2_9;
$L__BB2_22:
	ret;

}


// ===== COMPILED SASS (sm_100) =====

	.target	sm_100

	.elftype	@"ET_EXEC"


//--------------------- .note.nv.tkinfo           --------------------------
	.section	.note.nv.tkinfo,"",@"SHT_NOTE"
	.sectionflags	@"SHF_NOTE_NV_TKINFO"
	.tkinfo
        /*0018*/ 	.word	0x00000002
        /*0030*/ 	.string	""
        /*0030*/ 	.string	"ptxas"
        /*0030*/ 	.string	"Cuda compilation tools, release 13.0, V13.0.88"
        /*0030*/ 	.string	"Build cuda_13.0.r13.0/compiler.36424714_0"
        /*0030*/ 	.string	"-arch sm_100 -m 64 "



//--------------------- .note.nv.cuinfo           --------------------------
	.section	.note.nv.cuinfo,"",@"SHT_NOTE"
	.sectionflags	@"SHF_NOTE_NV_CUINFO"
        /*0018*/ 	.short	0x0002
        /*001a*/ 	.short	0x0064
        /*001c*/ 	.short	0x0082
	.zero		2


//--------------------- .nv.info                  --------------------------
	.section	.nv.info,"",@"SHT_CUDA_INFO"
	.align	4


	//----- nvinfo : EIATTR_REGCOUNT
	.align		4
        /*0000*/ 	.byte	0x04, 0x2f
        /*0002*/ 	.short	(.L_1 - .L_0)
	.align		4
.L_0:
        /*0004*/ 	.word	index@(_Z10gpu_phase1Piiiiii)
        /*0008*/ 	.word	0x00000013


	//----- nvinfo : EIATTR_FRAME_SIZE
	.align		4
.L_1:
        /*000c*/ 	.byte	0x04, 0x11
        /*000e*/ 	.short	(.L_3 - .L_2)
	.align		4
.L_2:
        /*0010*/ 	.word	index@(_Z10gpu_phase1Piiiiii)
        /*0014*/ 	.word	0x00000000


	//----- nvinfo : EIATTR_REGCOUNT
	.align		4
.L_3:
        /*0018*/ 	.byte	0x04, 0x2f
        /*001a*/ 	.short	(.L_5 - .L_4)
	.align		4
.L_4:
        /*001c*/ 	.word	index@(_Z10gpu_phase2Piiiiii)
        /*0020*/ 	.word	0x00000016


	//----- nvinfo : EIATTR_FRAME_SIZE
	.align		4
.L_5:
        /*0024*/ 	.byte	0x04, 0x11
        /*0026*/ 	.short	(.L_7 - .L_6)
	.align		4
.L_6:
        /*0028*/ 	.word	index@(_Z10gpu_phase2Piiiiii)
        /*002c*/ 	.word	0x00000000


	//----- nvinfo : EIATTR_REGCOUNT
	.align		4
.L_7:
        /*0030*/ 	.byte	0x04, 0x2f
        /*0032*/ 	.short	(.L_9 - .L_8)
	.align		4
.L_8:
        /*0034*/ 	.word	index@(_Z10gpu_phase3Piiiiii)
        /*0038*/ 	.word	0x00000016


	//----- nvinfo : EIATTR_FRAME_SIZE
	.align		4
.L_9:
        /*003c*/ 	.byte	0x04, 0x11
        /*003e*/ 	.short	(.L_11 - .L_10)
	.align		4
.L_10:
        /*0040*/ 	.word	index@(_Z10gpu_phase3Piiiiii)
        /*0044*/ 	.word	0x00000000


	//----- nvinfo : EIATTR_MIN_STACK_SIZE
	.align		4
.L_11:
        /*0048*/ 	.byte	0x04, 0x12
        /*004a*/ 	.short	(.L_13 - .L_12)
	.align		4
.L_12:
        /*004c*/ 	.word	index@(_Z10gpu_phase3Piiiiii)
        /*0050*/ 	.word	0x00000000


	//----- nvinfo : EIATTR_MIN_STACK_SIZE
	.align		4
.L_13:
        /*0054*/ 	.byte	0x04, 0x12
        /*0056*/ 	.short	(.L_15 - .L_14)
	.align		4
.L_14:
        /*0058*/ 	.word	index@(_Z10gpu_phase2Piiiiii)
        /*005c*/ 	.word	0x00000000


	//----- nvinfo : EIATTR_MIN_STACK_SIZE
	.align		4
.L_15:
        /*0060*/ 	.byte	0x04, 0x12
        /*0062*/ 	.short	(.L_17 - .L_16)
	.align		4
.L_16:
        /*0064*/ 	.word	index@(_Z10gpu_phase1Piiiiii)
        /*0068*/ 	.word	0x00000000
.L_17:


//--------------------- .nv.compat                --------------------------
	.section	.nv.compat,"",@"SHT_CUDA_COMPAT_INFO"
	.align	4
        /*0000*/ 	.byte	0x02, 0x09, 0x00, 0x00, 0x02, 0x02, 0x01, 0x00, 0x02, 0x05, 0x05, 0x00, 0x03, 0x07, 0x01, 0x01
        /*0010*/ 	.byte	0x02, 0x03, 0x00, 0x00, 0x02, 0x06, 0x01, 0x00, 0x04, 0x0b, 0x08, 0x00, 0x09, 0x00, 0x00, 0x00
        /*0020*/ 	.byte	0x00, 0x00, 0x00, 0x00


//--------------------- .nv.info._Z10gpu_phase3Piiiiii --------------------------
	.section	.nv.info._Z10gpu_phase3Piiiiii,"",@"SHT_CUDA_INFO"
	.sectionflags	@""
	.align	4


	//----- nvinfo : EIATTR_CUDA_API_VERSION
	.align		4
        /*0000*/ 	.byte	0x04, 0x37
        /*0002*/ 	.short	(.L_19 - .L_18)
.L_18:
        /*0004*/ 	.word	0x00000082


	//----- nvinfo : EIATTR_KPARAM_INFO
	.align		4
.L_19:
        /*0008*/ 	.byte	0x04, 0x17
        /*000a*/ 	.short	(.L_21 - .L_20)
.L_20:
        /*000c*/ 	.word	0x00000000
        /*0010*/ 	.short	0x0005
        /*0012*/ 	.short	0x0018
        /*0014*/ 	.byte	0x00, 0xf0, 0x11, 0x00


	//----- nvinfo : EIATTR_KPARAM_INFO
	.align		4
.L_21:
        /*0018*/ 	.byte	0x04, 0x17
        /*001a*/ 	.short	(.L_23 - .L_22)
.L_22:
        /*001c*/ 	.word	0x00000000
        /*0020*/ 	.short	0x0004
        /*0022*/ 	.short	0x0014
        /*0024*/ 	.byte	0x00, 0xf0, 0x11, 0x00


	//----- nvinfo : EIATTR_KPARAM_INFO
	.align		4
.L_23:
        /*0028*/ 	.byte	0x04, 0x17
        /*002a*/ 	.short	(.L_25 - .L_24)
.L_24:
        /*002c*/ 	.word	0x00000000
        /*0030*/ 	.short	0x0003
        /*0032*/ 	.short	0x0010
        /*0034*/ 	.byte	0x00, 0xf0, 0x11, 0x00


	//----- nvinfo : EIATTR_KPARAM_INFO
	.align		4
.L_25:
        /*0038*/ 	.byte	0x04, 0x17
        /*003a*/ 	.short	(.L_27 - .L_26)
.L_26:
        /*003c*/ 	.word	0x00000000
        /*0040*/ 	.short	0x0002
        /*0042*/ 	.short	0x000c
        /*0044*/ 	.byte	0x00, 0xf0, 0x11, 0x00


	//----- nvinfo : EIATTR_KPARAM_INFO
	.align		4
.L_27:
        /*0048*/ 	.byte	0x04, 0x17
        /*004a*/ 	.short	(.L_29 - .L_28)
.L_28:
        /*004c*/ 	.word	0x00000000
        /*0050*/ 	.short	0x0001
        /*0052*/ 	.short	0x0008
        /*0054*/ 	.byte	0x00, 0xf0, 0x11, 0x00


	//----- nvinfo : EIATTR_KPARAM_INFO
	.align		4
.L_29:
        /*0058*/ 	.byte	0x04, 0x17
        /*005a*/ 	.short	(.L_31 - .L_30)
.L_30:
        /*005c*/ 	.word	0x00000000
        /*0060*/ 	.short	0x0000
        /*0062*/ 	.short	0x0000
        /*0064*/ 	.byte	0x00, 0xf5, 0x21, 0x00


	//----- nvinfo : EIATTR_SPARSE_MMA_MASK
	.align		4
.L_31:
        /*0068*/ 	.byte	0x03, 0x50
        /*006a*/ 	.short	0x0000


	//----- nvinfo : EIATTR_MAXREG_COUNT
	.align		4
        /*006c*/ 	.byte	0x03, 0x1b
        /*006e*/ 	.short	0x00ff


	//----- nvinfo : EIATTR_NUM_BARRIERS
	.align		4
        /*0070*/ 	.byte	0x02, 0x4c
        /*0072*/ 	.byte	0x01
	.zero		1


	//----- nvinfo : EIATTR_MERCURY_ISA_VERSION
	.align		4
        /*0074*/ 	.byte	0x03, 0x5f
        /*0076*/ 	.short	0x0101


	//----- nvinfo : EIATTR_VRC_CTA_INIT_COUNT
	.align		4
        /*0078*/ 	.byte	0x02, 0x4a
	.zero		1
	.zero		1


	//----- nvinfo : EIATTR_EXIT_INSTR_OFFSETS
	.align		4
        /*007c*/ 	.byte	0x04, 0x1c
        /*007e*/ 	.short	(.L_33 - .L_32)


	//   ....[0]....
.L_32:
        /*0080*/ 	.word	0x00000080


	//   ....[1]....
        /*0084*/ 	.word	0x00000360


	//   ....[2]....
        /*0088*/ 	.word	0x00000710


	//----- nvinfo : EIATTR_CRS_STACK_SIZE
	.align		4
.L_33:
        /*008c*/ 	.byte	0x04, 0x1e
        /*008e*/ 	.short	(.L_35 - .L_34)
.L_34:
        /*0090*/ 	.word	0x00000000


	//----- nvinfo : EIATTR_CBANK_PARAM_SIZE
	.align		4
.L_35:
        /*0094*/ 	.byte	0x03, 0x19
        /*0096*/ 	.short	0x001c


	//----- nvinfo : EIATTR_PARAM_CBANK
	.align		4
        /*0098*/ 	.byte	0x04, 0x0a
        /*009a*/ 	.short	(.L_37 - .L_36)
	.align		4
.L_36:
        /*009c*/ 	.word	index@(.nv.constant0._Z10gpu_phase3Piiiiii)
        /*00a0*/ 	.short	0x0380
        /*00a2*/ 	.short	0x001c


	//----- nvinfo : EIATTR_SW_WAR
	.align		4
.L_37:
        /*00a4*/ 	.byte	0x04, 0x36
        /*00a6*/ 	.short	(.L_39 - .L_38)
.L_38:
        /*00a8*/ 	.word	0x00000008
.L_39:


//--------------------- .nv.info._Z10gpu_phase2Piiiiii --------------------------
	.section	.nv.info._Z10gpu_phase2Piiiiii,"",@"SHT_CUDA_INFO"
	.sectionflags	@""
	.align	4


	//----- nvinfo : EIATTR_CUDA_API_VERSION
	.align		4
        /*0000*/ 	.byte	0x04, 0x37
        /*0002*/ 	.short	(.L_41 - .L_40)
.L_40:
        /*0004*/ 	.word	0x00000082


	//----- nvinfo : EIATTR_KPARAM_INFO
	.align		4
.L_41:
        /*0008*/ 	.byte	0x04, 0x17
        /*000a*/ 	.short	(.L_43 - .L_42)
.L_42:
        /*000c*/ 	.word	0x00000000
        /*0010*/ 	.short	0x0005
        /*0012*/ 	.short	0x0018
        /*0014*/ 	.byte	0x00, 0xf0, 0x11, 0x00


	//----- nvinfo : EIATTR_KPARAM_INFO
	.align		4
.L_43:
        /*0018*/ 	.byte	0x04, 0x17
        /*001a*/ 	.short	(.L_45 - .L_44)
.L_44:
        /*001c*/ 	.word	0x00000000
        /*0020*/ 	.short	0x0004
        /*0022*/ 	.short	0x0014
        /*0024*/ 	.byte	0x00, 0xf0, 0x11, 0x00


	//----- nvinfo : EIATTR_KPARAM_INFO
	.align		4
.L_45:
        /*0028*/ 	.byte	0x04, 0x17
        /*002a*/ 	.short	(.L_47 - .L_46)
.L_46:
        /*002c*/ 	.word	0x00000000
        /*0030*/ 	.short	0x0003
        /*0032*/ 	.short	0x0010
        /*0034*/ 	.byte	0x00, 0xf0, 0x11, 0x00


	//----- nvinfo : EIATTR_KPARAM_INFO
	.align		4
.L_47:
        /*0038*/ 	.byte	0x04, 0x17
        /*003a*/ 	.short	(.L_49 - .L_48)
.L_48:
        /*003c*/ 	.word	0x00000000
        /*0040*/ 	.short	0x0002
        /*0042*/ 	.short	0x000c
        /*0044*/ 	.byte	0x00, 0xf0, 0x11, 0x00


	//----- nvinfo : EIATTR_KPARAM_INFO
	.align		4
.L_49:
        /*0048*/ 	.byte	0x04, 0x17
        /*004a*/ 	.short	(.L_51 - .L_50)
.L_50:
        /*004c*/ 	.word	0x00000000
        /*0050*/ 	.short	0x0001
        /*0052*/ 	.short	0x0008
        /*0054*/ 	.byte	0x00, 0xf0, 0x11, 0x00


	//----- nvinfo : EIATTR_KPARAM_INFO
	.align		4
.L_51:
        /*0058*/ 	.byte	0x04, 0x17
        /*005a*/ 	.short	(.L_53 - .L_52)
.L_52:
        /*005c*/ 	.word	0x00000000
        /*0060*/ 	.short	0x0000
        /*0062*/ 	.short	0x0000
        /*0064*/ 	.byte	0x00, 0xf5, 0x21, 0x00


	//----- nvinfo : EIATTR_SPARSE_MMA_MASK
	.align		4
.L_53:
        /*0068*/ 	.byte	0x03, 0x50
        /*006a*/ 	.short	0x0000


	//----- nvinfo : EIATTR_MAXREG_COUNT
	.align		4
        /*006c*/ 	.byte	0x03, 0x1b
        /*006e*/ 	.short	0x00ff


	//----- nvinfo : EIATTR_NUM_BARRIERS
	.align		4
        /*0070*/ 	.byte	0x02, 0x4c
        /*0072*/ 	.byte	0x01
	.zero		1


	//----- nvinfo : EIATTR_MERCURY_ISA_VERSION
	.align		4
        /*0074*/ 	.byte	0x03, 0x5f
        /*0076*/ 	.short	0x0101


	//----- nvinfo : EIATTR_VRC_CTA_INIT_COUNT
	.align		4
        /*0078*/ 	.byte	0x02, 0x4a
	.zero		1
	.zero		1


	//----- nvinfo : EIATTR_EXIT_INSTR_OFFSETS
	.align		4
        /*007c*/ 	.byte	0x04, 0x1c
        /*007e*/ 	.short	(.L_55 - .L_54)


	//   ....[0]....
.L_54:
        /*0080*/ 	.word	0x00000080


	//   ....[1]....
        /*0084*/ 	.word	0x00000360


	//   ....[2]....
        /*0088*/ 	.word	0x00000710


	//----- nvinfo : EIATTR_CRS_STACK_SIZE
	.align		4
.L_55:
        /*008c*/ 	.byte	0x04, 0x1e
        /*008e*/ 	.short	(.L_57 - .L_56)
.L_56:
        /*0090*/ 	.word	0x00000000


	//----- nvinfo : EIATTR_CBANK_PARAM_SIZE
	.align		4
.L_57:
        /*0094*/ 	.byte	0x03, 0x19
        /*0096*/ 	.short	0x001c


	//----- nvinfo : EIATTR_PARAM_CBANK
	.align		4
        /*0098*/ 	.byte	0x04, 0x0a
        /*009a*/ 	.short	(.L_59 - .L_58)
	.align		4
.L_58:
        /*009c*/ 	.word	index@(.nv.constant0._Z10gpu_phase2Piiiiii)
        /*00a0*/ 	.short	0x0380
        /*00a2*/ 	.short	0x001c


	//----- nvinfo : EIATTR_SW_WAR
	.align		4
.L_59:
        /*00a4*/ 	.byte	0x04, 0x36
        /*00a6*/ 	.short	(.L_61 - .L_60)
.L_60:
        /*00a8*/ 	.word	0x00000008
.L_61:


//--------------------- .nv.info._Z10gpu_phase1Piiiiii --------------------------
	.section	.nv.info._Z10gpu_phase1Piiiiii,"",@"SHT_CUDA_INFO"
	.sectionflags	@""
	.align	4


	//----- nvinfo : EIATTR_CUDA_API_VERSION
	.align		4
        /*0000*/ 	.byte	0x04, 0x37
        /*0002*/ 	.short	(.L_63 - .L_62)
.L_62:
        /*0004*/ 	.word	0x00000082


	//----- nvinfo : EIATTR_KPARAM_INFO
	.align		4
.L_63:
        /*0008*/ 	.byte	0x04, 0x17
        /*000a*/ 	.short	(.L_65 - .L_64)
.L_64:
        /*000c*/ 	.word	0x00000000
        /*0010*/ 	.short	0x0005
        /*0012*/ 	.short	0x0018
        /*0014*/ 	.byte	0x00, 0xf0, 0x11, 0x00


	//----- nvinfo : EIATTR_KPARAM_INFO
	.align		4
.L_65:
        /*0018*/ 	.byte	0x04, 0x17
        /*001a*/ 	.short	(.L_67 - .L_66)
.L_66:
        /*001c*/ 	.word	0x00000000
        /*0020*/ 	.short	0x0004
        /*0022*/ 	.short	0x0014
        /*0024*/ 	.byte	0x00, 0xf0, 0x11, 0x00


	//----- nvinfo : EIATTR_KPARAM_INFO
	.align		4
.L_67:
        /*0028*/ 	.byte	0x04, 0x17
        /*002a*/ 	.short	(.L_69 - .L_68)
.L_68:
        /*002c*/ 	.word	0x00000000
        /*0030*/ 	.short	0x0003
        /*0032*/ 	.short	0x0010
        /*0034*/ 	.byte	0x00, 0xf0, 0x11, 0x00


	//----- nvinfo : EIATTR_KPARAM_INFO
	.align		4
.L_69:
        /*0038*/ 	.byte	0x04, 0x17
        /*003a*/ 	.short	(.L_71 - .L_70)
.L_70:
        /*003c*/ 	.word	0x00000000
        /*0040*/ 	.short	0x0002
        /*0042*/ 	.short	0x000c
        /*0044*/ 	.byte	0x00, 0xf0, 0x11, 0x00


	//----- nvinfo : EIATTR_KPARAM_INFO
	.align		4
.L_71:
        /*0048*/ 	.byte	0x04, 0x17
        /*004a*/ 	.short	(.L_73 - .L_72)
.L_72:
        /*004c*/ 	.word	0x00000000
        /*0050*/ 	.short	0x0001
        /*0052*/ 	.short	0x0008
        /*0054*/ 	.byte	0x00, 0xf0, 0x11, 0x00


	//----- nvinfo : EIATTR_KPARAM_INFO
	.align		4
.L_73:
        /*0058*/ 	.byte	0x04, 0x17
        /*005a*/ 	.short	(.L_75 - .L_74)
.L_74:
        /*005c*/ 	.word	0x00000000
        /*0060*/ 	.short	0x0000
        /*0062*/ 	.short	0x0000
        /*0064*/ 	.byte	0x00, 0xf5, 0x21, 0x00


	//----- nvinfo : EIATTR_SPARSE_MMA_MASK
	.align		4
.L_75:
        /*0068*/ 	.byte	0x03, 0x50
        /*006a*/ 	.short	0x0000


	//----- nvinfo : EIATTR_MAXREG_COUNT
	.align		4
        /*006c*/ 	.byte	0x03, 0x1b
        /*006e*/ 	.short	0x00ff


	//----- nvinfo : EIATTR_NUM_BARRIERS
	.align		4
        /*0070*/ 	.byte	0x02, 0x4c
        /*0072*/ 	.byte	0x01
	.zero		1


	//----- nvinfo : EIATTR_MERCURY_ISA_VERSION
	.align		4
        /*0074*/ 	.byte	0x03, 0x5f
        /*0076*/ 	.short	0x0101


	//----- nvinfo : EIATTR_VRC_CTA_INIT_COUNT
	.align		4
        /*0078*/ 	.byte	0x02, 0x4a
	.zero		1
	.zero		1


	//----- nvinfo : EIATTR_EXIT_INSTR_OFFSETS
	.align		4
        /*007c*/ 	.byte	0x04, 0x1c
        /*007e*/ 	.short	(.L_77 - .L_76)


	//   ....[0]....
.L_76:
        /*0080*/ 	.word	0x00000800


	//----- nvinfo : EIATTR_CRS_STACK_SIZE
	.align		4
.L_77:
        /*0084*/ 	.byte	0x04, 0x1e
        /*0086*/ 	.short	(.L_79 - .L_78)
.L_78:
        /*0088*/ 	.word	0x00000000


	//----- nvinfo : EIATTR_CBANK_PARAM_SIZE
	.align		4
.L_79:
        /*008c*/ 	.byte	0x03, 0x19
        /*008e*/ 	.short	0x001c


	//----- nvinfo : EIATTR_PARAM_CBANK
	.align		4
        /*0090*/ 	.byte	0x04, 0x0a
        /*0092*/ 	.short	(.L_81 - .L_80)
	.align		4
.L_80:
        /*0094*/ 	.word	index@(.nv.constant0._Z10gpu_phase1Piiiiii)
        /*0098*/ 	.short	0x0380
        /*009a*/ 	.short	0x001c


	//----- nvinfo : EIATTR_SW_WAR
	.align		4
.L_81:
        /*009c*/ 	.byte	0x04, 0x36
        /*009e*/ 	.short	(.L_83 - .L_82)
.L_82:
        /*00a0*/ 	.word	0x00000008
.L_83:


//--------------------- .nv.callgraph             --------------------------
	.section	.nv.callgraph,"",@"SHT_CUDA_CALLGRAPH"
	.align	4
	.sectionentsize	8
	.align		4
        /*0000*/ 	.word	0x00000000
	.align		4
        /*0004*/ 	.word	0xffffffff
	.align		4
        /*0008*/ 	.word	0x00000000
	.align		4
        /*000c*/ 	.word	0xfffffffe
	.align		4
        /*0010*/ 	.word	0x00000000
	.align		4
        /*0014*/ 	.word	0xfffffffd
	.align		4
        /*0018*/ 	.word	0x00000000
	.align		4
        /*001c*/ 	.word	0xfffffffc


//--------------------- .text._Z10gpu_phase3Piiiiii --------------------------
	.section	.text._Z10gpu_phase3Piiiiii,"ax",@progbits
	.align	128
        .global         _Z10gpu_phase3Piiiiii
        .type           _Z10gpu_phase3Piiiiii,@function
        .size           _Z10gpu_phase3Piiiiii,(.L_x_43 - _Z10gpu_phase3Piiiiii)
        .other          _Z10gpu_phase3Piiiiii,@"STO_CUDA_ENTRY STV_DEFAULT"
_Z10gpu_phase3Piiiiii:
.text._Z10gpu_phase3Piiiiii:
[----:B------:R-:W-:Y:S08]  /*0000*/  LDC R1, c[0x0][0x37c] ;  /* 0x0000df00ff017b82 */ /* 0x000ff00000000800 */
[----:B------:R-:W0:Y:S08]  /*0010*/  LDC.64 R6, c[0x0][0x388] ;  /* 0x0000e200ff067b82 */ /* 0x000e300000000a00 */
[----:B------:R-:W1:Y:S08]  /*0020*/  LDC R9, c[0x0][0x398] ;  /* 0x0000e600ff097b82 */ /* 0x000e700000000800 */
[----:B------:R-:W2:Y:S01]  /*0030*/  S2UR UR4, SR_CTAID.X ;  /* 0x00000000000479c3 */ /* 0x000ea20000002500 */
[----:B0-----:R-:W-:-:S07]  /*0040*/  IMAD R11, R6, R7, RZ ;  /* 0x00000007060b7224 */ /* 0x001fce00078e02ff */
[----:B------:R-:W0:Y:S01]  /*0050*/  S2UR UR5, SR_CTAID.Y ;  /* 0x00000000000579c3 */ /* 0x000e220000002600 */
[----:B-1----:R-:W-:-:S04]  /*0060*/  ISETP.GE.AND P0, PT, R11, R9, PT ;  /* 0x000000090b00720c */ /* 0x002fc80003f06270 */
[----:B------:R-:W-:-:S13]  /*0070*/  ISETP.LT.OR P0, PT, R6, 0x1, P0 ;  /* 0x000000010600780c */ /* 0x000fda0000701670 */
[----:B0-2---:R-:W-:Y:S05]  /*0080*/  @P0 EXIT ;  /* 0x000000000000094d */ /* 0x005fea0003800000 */
[----:B------:R-:W0:Y:S01]  /*0090*/  S2R R0, SR_TID.Y ;  /* 0x0000000000007919 */ /* 0x000e220000002200 */
[----:B------:R-:W1:Y:S01]  /*00a0*/  LDC.64 R4, c[0x0][0x390] ;  /* 0x0000e400ff047b82 */ /* 0x000e620000000a00 */
[----:B------:R-:W2:Y:S01]  /*00b0*/  LDCU.64 UR6, c[0x0][0x358] ;  /* 0x00006b00ff0677ac */ /* 0x000ea20008000a00 */
[----:B------:R-:W3:Y:S06]  /*00c0*/  S2R R17, SR_TID.X ;  /* 0x0000000000117919 */ /* 0x000eec0000002100 */
[----:B------:R-:W4:Y:S01]  /*00d0*/  LDC.64 R2, c[0x0][0x380] ;  /* 0x0000e000ff027b82 */ /* 0x000f220000000a00 */
[----:B-1----:R-:W-:-:S02]  /*00e0*/  VIADD R5, R5, UR5 ;  /* 0x0000000505057c36 */ /* 0x002fc40008000000 */
[----:B------:R-:W-:Y:S02]  /*00f0*/  VIADD R13, R4, UR4 ;  /* 0x00000004040d7c36 */ /* 0x000fe40008000000 */
[-C--:B0-----:R-:W-:Y:S01]  /*0100*/  IMAD R5, R5, R6.reuse, R0 ;  /* 0x0000000605057224 */ /* 0x081fe200078e0200 */
[-C--:B------:R-:W-:Y:S01]  /*0110*/  VIADDMNMX R0, R11, R6.reuse, R9, PT ;  /* 0x000000060b007246 */ /* 0x080fe20003800109 */
[----:B---3--:R-:W-:-:S03]  /*0120*/  IMAD R10, R13, R6, R17 ;  /* 0x000000060d0a7224 */ /* 0x008fc600078e0211 */
[----:B------:R-:W-:Y:S01]  /*0130*/  VIADDMNMX R12, R11, 0x1, R0, !PT ;  /* 0x000000010b0c7846 */ /* 0x000fe20007800100 */
[----:B------:R-:W-:Y:S01]  /*0140*/  IMAD R4, R5, 0x4e2a, RZ ;  /* 0x00004e2a05047824 */ /* 0x000fe200078e02ff */
[----:B------:R-:W-:Y:S02]  /*0150*/  VIMNMX R8, PT, PT, R10, R5, !PT ;  /* 0x000000050a087248 */ /* 0x000fe40007fe0100 */
[----:B------:R-:W-:Y:S02]  /*0160*/  IADD3 R5, PT, PT, -R11, R12, RZ ;  /* 0x0000000c0b057210 */ /* 0x000fe40007ffe1ff */
[----:B------:R-:W-:Y:S02]  /*0170*/  ISETP.GE.AND P0, PT, R8, R9, PT ;  /* 0x000000090800720c */ /* 0x000fe40003f06270 */
[----:B------:R-:W-:Y:S01]  /*0180*/  LOP3.LUT P1, R14, R5, 0x3, RZ, 0xc0, !PT ;  /* 0x00000003050e7812 */ /* 0x000fe2000782c0ff */
[----:B------:R-:W-:-:S04]  /*0190*/  IMAD.IADD R5, R10, 0x1, R4 ;  /* 0x000000010a057824 */ /* 0x000fc800078e0204 */
[----:B----4-:R-:W-:-:S04]  /*01a0*/  IMAD.WIDE R2, R5, 0x4, R2 ;  /* 0x0000000405027825 */ /* 0x010fc800078e0202 */
[----:B------:R-:W-:-:S04]  /*01b0*/  IMAD.MOV.U32 R5, RZ, RZ, R11 ;  /* 0x000000ffff057224 */ /* 0x000fc800078e000b */
[----:B--2---:R-:W-:Y:S05]  /*01c0*/  @!P1 BRA `(.L_x_0) ;  /* 0x00000000005c9947 */ /* 0x004fea0003800000 */
[----:B------:R-:W0:Y:S01]  /*01d0*/  LDC.64 R8, c[0x0][0x380] ;  /* 0x0000e000ff087b82 */ /* 0x000e220000000a00 */
[----:B------:R-:W-:Y:S01]  /*01e0*/  IMAD R7, R7, 0x4e2a, R13 ;  /* 0x00004e2a07077824 */ /* 0x000fe200078e020d */
[----:B------:R-:W-:Y:S01]  /*01f0*/  IADD3 R5, PT, PT, R11, R14, RZ ;  /* 0x0000000e0b057210 */ /* 0x000fe20007ffe0ff */
[----:B------:R-:W-:Y:S02]  /*0200*/  IMAD.MOV R16, RZ, RZ, -R14 ;  /* 0x000000ffff107224 */ /* 0x000fe400078e0a0e */
[----:B------:R-:W-:Y:S02]  /*0210*/  IMAD R17, R7, R6, R17 ;  /* 0x0000000607117224 */ /* 0x000fe400078e0211 */
[----:B------:R-:W-:-:S07]  /*0220*/  IMAD.IADD R13, R11, 0x1, R4 ;  /* 0x000000010b0d7824 */ /* 0x000fce00078e0204 */
.L_x_3:
[----:B------:R-:W-:Y:S04]  /*0230*/  BSSY.RECONVERGENT B0, `(.L_x_1) ;  /* 0x000000a000007945 */ /* 0x000fe80003800200 */
[----:B-1----:R-:W-:Y:S05]  /*0240*/  @P0 BRA `(.L_x_2) ;  /* 0x0000000000200947 */ /* 0x002fea0003800000 */
[--C-:B0-----:R-:W-:Y:S01]  /*0250*/  IMAD.WIDE R6, R17, 0x4, R8.reuse ;  /* 0x0000000411067825 */ /* 0x101fe200078e0208 */
[----:B------:R-:W2:Y:S03]  /*0260*/  LDG.E R18, desc[UR6][R2.64] ;  /* 0x0000000602127981 */ /* 0x000ea6000c1e1900 */
[----:B------:R-:W-:Y:S02]  /*0270*/  IMAD.WIDE R14, R13, 0x4, R8 ;  /* 0x000000040d0e7825 */ /* 0x000fe400078e0208 */
[----:B------:R-:W3:Y:S04]  /*0280*/  LDG.E R6, desc[UR6][R6.64] ;  /* 0x0000000606067981 */ /* 0x000ee8000c1e1900 */
[----:B------:R-:W3:Y:S02]  /*0290*/  LDG.E R15, desc[UR6][R14.64] ;  /* 0x000000060e0f7981 */ /* 0x000ee4000c1e1900 */
[----:B---3--:R-:W-:-:S04]  /*02a0*/  IADD3 R19, PT, PT, R6, R15, RZ ;  /* 0x0000000f06137210 */ /* 0x008fc80007ffe0ff */
[----:B--2---:R-:W-:-:S13]  /*02b0*/  ISETP.GE.AND P1, PT, R19, R18, PT ;  /* 0x000000121300720c */ /* 0x004fda0003f26270 */
[----:B------:R1:W-:Y:S02]  /*02c0*/  @!P1 STG.E desc[UR6][R2.64], R19 ;  /* 0x0000001302009986 */ /* 0x0003e4000c101906 */
.L_x_2:
[----:B------:R-:W-:Y:S05]  /*02d0*/  BSYNC.RECONVERGENT B0 ;  /* 0x0000000000007941 */ /* 0x000fea0003800200 */
.L_x_1:
[----:B------:R-:W-:Y:S01]  /*02e0*/  VIADD R16, R16, 0x1 ;  /* 0x0000000110107836 */ /* 0x000fe20000000000 */
[----:B------:R-:W-:Y:S01]  /*02f0*/  BAR.SYNC.DEFER_BLOCKING 0x0 ;  /* 0x0000000000007b1d */ /* 0x000fe20000010000 */
[----:B------:R-:W-:Y:S01]  /*0300*/  VIADD R13, R13, 0x1 ;  /* 0x000000010d0d7836 */ /* 0x000fe20000000000 */
[----:B------:R-:W-:Y:S02]  /*0310*/  IADD3 R17, PT, PT, R17, 0x4e2a, RZ ;  /* 0x00004e2a11117810 */ /* 0x000fe40007ffe0ff */
[----:B------:R-:W-:-:S13]  /*0320*/  ISETP.NE.AND P1, PT, R16, RZ, PT ;  /* 0x000000ff1000720c */ /* 0x000fda0003f25270 */
[----:B------:R-:W-:Y:S05]  /*0330*/  @P1 BRA `(.L_x_3) ;  /* 0xfffffffc00bc1947 */ /* 0x000fea000383ffff */
.L_x_0:
[----:B------:R-:W-:-:S05]  /*0340*/  IMAD.IADD R12, R11, 0x1, -R12 ;  /* 0x000000010b0c7824 */ /* 0x000fca00078e0a0c */
[----:B------:R-:W-:-:S13]  /*0350*/  ISETP.GT.U32.AND P1, PT, R12, -0x4, PT ;  /* 0xfffffffc0c00780c */ /* 0x000fda0003f24070 */
[----:B------:R-:W-:Y:S05]  /*0360*/  @P1 EXIT ;  /* 0x000000000000194d */ /* 0x000fea0003800000 */
[----:B------:R-:W2:Y:S01]  /*0370*/  LDC.64 R6, c[0x0][0x380] ;  /* 0x0000e000ff067b82 */ /* 0x000ea20000000a00 */
[----:B------:R-:W3:Y:S01]  /*0380*/  LDCU.64 UR4, c[0x0][0x380] ;  /* 0x00007000ff0477ac */ /* 0x000ee20008000a00 */
[----:B------:R-:W-:Y:S02]  /*0390*/  IMAD R13, R5, 0x4e2a, R10 ;  /* 0x00004e2a050d7824 */ /* 0x000fe400078e020a */
[----:B------:R-:W-:Y:S01]  /*03a0*/  IMAD.IADD R15, R4, 0x1, R5 ;  /* 0x00000001040f7824 */ /* 0x000fe200078e0205 */
[----:B---3--:R-:W-:-:S04]  /*03b0*/  UIADD3 UR4, UP0, UPT, UR4, 0xc, URZ ;  /* 0x0000000c04047890 */ /* 0x008fc8000ff1e0ff */
[----:B------:R-:W-:-:S12]  /*03c0*/  UIADD3.X UR5, UPT, UPT, URZ, UR5, URZ, UP0, !UPT ;  /* 0x00000005ff057290 */ /* 0x000fd800087fe4ff */
.L_x_12:
[----:B0-----:R-:W-:Y:S01]  /*03d0*/  SHF.R.S32.HI R9, RZ, 0x1f, R5 ;  /* 0x0000001fff097819 */ /* 0x001fe20000011405 */
[----:B------:R-:W-:Y:S01]  /*03e0*/  BSSY.RECONVERGENT B0, `(.L_x_4) ;  /* 0x000000e000007945 */ /* 0x000fe20003800200 */
[----:B------:R-:W-:-:S04]  /*03f0*/  IADD3 R10, P1, PT, R4, R5, RZ ;  /* 0x00000005040a7210 */ /* 0x000fc80007f3e0ff */
[----:B------:R-:W-:Y:S02]  /*0400*/  LEA.HI.X.SX32 R9, R4, R9, 0x1, P1 ;  /* 0x0000000904097211 */ /* 0x000fe400008f0eff */
[----:B------:R-:W-:-:S04]  /*0410*/  LEA R8, P1, R10, UR4, 0x2 ;  /* 0x000000040a087c11 */ /* 0x000fc8000f8210ff */
[----:B------:R-:W-:Y:S01]  /*0420*/  LEA.HI.X R9, R10, UR5, R9, 0x2, P1 ;  /* 0x000000050a097c11 */ /* 0x000fe200088f1409 */
[----:B--2---:R-:W-:Y:S01]  /*0430*/  IMAD.WIDE R10, R13, 0x4, R6 ;  /* 0x000000040d0a7825 */ /* 0x004fe200078e0206 */
[----:B---34-:R-:W-:Y:S07]  /*0440*/  @P0 BRA `(.L_x_5) ;  /* 0x00000000001c0947 */ /* 0x018fee0003800000 */
[----:B------:R-:W-:Y:S01]  /*0450*/  IMAD.WIDE R16, R15, 0x4, R6 ;  /* 0x000000040f107825 */ /* 0x000fe200078e0206 */
[----:B------:R-:W1:Y:S04]  /*0460*/  LDG.E R12, desc[UR6][R10.64] ;  /* 0x000000060a0c7981 */ /* 0x000e68000c1e1900 */
[----:B------:R-:W2:Y:S04]  /*0470*/  LDG.E R14, desc[UR6][R2.64] ;  /* 0x00000006020e7981 */ /* 0x000ea8000c1e1900 */
[----:B------:R-:W1:Y:S02]  /*0480*/  LDG.E R17, desc[UR6][R16.64] ;  /* 0x0000000610117981 */ /* 0x000e64000c1e1900 */
[----:B-1----:R-:W-:-:S04]  /*0490*/  IADD3 R19, PT, PT, R12, R17, RZ ;  /* 0x000000110c137210 */ /* 0x002fc80007ffe0ff */
[----:B--2---:R-:W-:-:S13]  /*04a0*/  ISETP.GE.AND P1, PT, R19, R14, PT ;  /* 0x0000000e1300720c */ /* 0x004fda0003f26270 */
[----:B------:R0:W-:Y:S02]  /*04b0*/  @!P1 STG.E desc[UR6][R2.64], R19 ;  /* 0x0000001302009986 */ /* 0x0001e4000c101906 */
.L_x_5:
[----:B------:R-:W-:Y:S05]  /*04c0*/  BSYNC.RECONVERGENT B0 ;  /* 0x0000000000007941 */ /* 0x000fea0003800200 */
.L_x_4:
[----:B------:R-:W-:Y:S06]  /*04d0*/  BAR.SYNC.DEFER_BLOCKING 0x0 ;  /* 0x0000000000007b1d */ /* 0x000fec0000010000 */
[----:B------:R-:W-:Y:S04]  /*04e0*/  BSSY.RECONVERGENT B0, `(.L_x_6) ;  /* 0x0000008000007945 */ /* 0x000fe80003800200 */
[----:B------:R-:W-:Y:S05]  /*04f0*/  @P0 BRA `(.L_x_7) ;  /* 0x0000000000180947 */ /* 0x000fea0003800000 */
[----:B------:R-:W2:Y:S04]  /*0500*/  LDG.E R12, desc[UR6][R10.64+0x138a8] ;  /* 0x0138a8060a0c7981 */ /* 0x000ea8000c1e1900 */
[----:B------:R-:W2:Y:S04]  /*0510*/  LDG.E R17, desc[UR6][R8.64+-0x8] ;  /* 0xfffff80608117981 */ /* 0x000ea8000c1e1900 */
[----:B------:R-:W3:Y:S01]  /*0520*/  LDG.E R14, desc[UR6][R2.64] ;  /* 0x00000006020e7981 */ /* 0x000ee2000c1e1900 */
[----:B--2---:R-:W-:-:S05]  /*0530*/  IMAD.IADD R17, R12, 0x1, R17 ;  /* 0x000000010c117824 */ /* 0x004fca00078e0211 */
[----:B---3--:R-:W-:-:S13]  /*0540*/  ISETP.GE.AND P1, PT, R17, R14, PT ;  /* 0x0000000e1100720c */ /* 0x008fda0003f26270 */
[----:B------:R2:W-:Y:S02]  /*0550*/  @!P1 STG.E desc[UR6][R2.64], R17 ;  /* 0x0000001102009986 */ /* 0x0005e4000c101906 */
.L_x_7:
[----:B------:R-:W-:Y:S05]  /*0560*/  BSYNC.RECONVERGENT B0 ;  /* 0x0000000000007941 */ /* 0x000fea0003800200 */
.L_x_6:
[----:B------:R-:W-:Y:S06]  /*0570*/  BAR.SYNC.DEFER_BLOCKING 0x0 ;  /* 0x0000000000007b1d */ /* 0x000fec0000010000 */
[----:B------:R-:W-:Y:S04]  /*0580*/  BSSY.RECONVERGENT B0, `(.L_x_8) ;  /* 0x0000008000007945 */ /* 0x000fe80003800200 */
[----:B------:R-:W-:Y:S05]  /*0590*/  @P0 BRA `(.L_x_9) ;  /* 0x0000000000180947 */ /* 0x000fea0003800000 */
[----:B------:R-:W3:Y:S04]  /*05a0*/  LDG.E R12, desc[UR6][R10.64+0x27150] ;  /* 0x027150060a0c7981 */ /* 0x000ee8000c1e1900 */
[----:B--2---:R-:W3:Y:S04]  /*05b0*/  LDG.E R17, desc[UR6][R8.64+-0x4] ;  /* 0xfffffc0608117981 */ /* 0x004ee8000c1e1900 */
[----:B------:R-:W2:Y:S01]  /*05c0*/  LDG.E R14, desc[UR6][R2.64] ;  /* 0x00000006020e7981 */ /* 0x000ea2000c1e1900 */
[----:B---3--:R-:W-:-:S04]  /*05d0*/  IADD3 R17, PT, PT, R12, R17, RZ ;  /* 0x000000110c117210 */ /* 0x008fc80007ffe0ff */
[----:B--2---:R-:W-:-:S13]  /*05e0*/  ISETP.GE.AND P1, PT, R17, R14, PT ;  /* 0x0000000e1100720c */ /* 0x004fda0003f26270 */
[----:B------:R3:W-:Y:S02]  /*05f0*/  @!P1 STG.E desc[UR6][R2.64], R17 ;  /* 0x0000001102009986 */ /* 0x0007e4000c101906 */
.L_x_9:
[----:B------:R-:W-:Y:S05]  /*0600*/  BSYNC.RECONVERGENT B0 ;  /* 0x0000000000007941 */ /* 0x000fea0003800200 */
.L_x_8:
[----:B------:R-:W-:Y:S06]  /*0610*/  BAR.SYNC.DEFER_BLOCKING 0x0 ;  /* 0x0000000000007b1d */ /* 0x000fec0000010000 */
[----:B------:R-:W-:Y:S04]  /*0620*/  BSSY.RECONVERGENT B0, `(.L_x_10) ;  /* 0x0000008000007945 */ /* 0x000fe80003800200 */
[----:B------:R-:W-:Y:S05]  /*0630*/  @P0 BRA `(.L_x_11) ;  /* 0x0000000000180947 */ /* 0x000fea0003800000 */
[----:B------:R-:W2:Y:S04]  /*0640*/  LDG.E R10, desc[UR6][R10.64+0x3a9f8] ;  /* 0x03a9f8060a0a7981 */ /* 0x000ea8000c1e1900 */
[----:B------:R-:W2:Y:S04]  /*0650*/  LDG.E R9, desc[UR6][R8.64] ;  /* 0x0000000608097981 */ /* 0x000ea8000c1e1900 */
[----:B------:R-:W4:Y:S01]  /*0660*/  LDG.E R12, desc[UR6][R2.64] ;  /* 0x00000006020c7981 */ /* 0x000f22000c1e1900 */
[----:B--23--:R-:W-:-:S05]  /*0670*/  IMAD.IADD R17, R10, 0x1, R9 ;  /* 0x000000010a117824 */ /* 0x00cfca00078e0209 */
[----:B----4-:R-:W-:-:S13]  /*0680*/  ISETP.GE.AND P1, PT, R17, R12, PT ;  /* 0x0000000c1100720c */ /* 0x010fda0003f26270 */
[----:B------:R4:W-:Y:S02]  /*0690*/  @!P1 STG.E desc[UR6][R2.64], R17 ;  /* 0x0000001102009986 */ /* 0x0009e4000c101906 */
.L_x_11:
[----:B------:R-:W-:Y:S05]  /*06a0*/  BSYNC.RECONVERGENT B0 ;  /* 0x0000000000007941 */ /* 0x000fea0003800200 */
.L_x_10:
[----:B------:R-:W-:Y:S01]  /*06b0*/  IADD3 R5, PT, PT, R5, 0x4, RZ ;  /* 0x0000000405057810 */ /* 0x000fe20007ffe0ff */
[----:B------:R-:W-:Y:S01]  /*06c0*/  BAR.SYNC.DEFER_BLOCKING 0x0 ;  /* 0x0000000000007b1d */ /* 0x000fe20000010000 */
[----:B------:R-:W-:Y:S01]  /*06d0*/  VIADD R15, R15, 0x4 ;  /* 0x000000040f0f7836 */ /* 0x000fe20000000000 */
[----:B------:R-:W-:Y:S02]  /*06e0*/  IADD3 R13, PT, PT, R13, 0x138a8, RZ ;  /* 0x000138a80d0d7810 */ /* 0x000fe40007ffe0ff */
[----:B------:R-:W-:-:S13]  /*06f0*/  ISETP.GE.AND P1, PT, R5, R0, PT ;  /* 0x000000000500720c */ /* 0x000fda0003f26270 */
[----:B------:R-:W-:Y:S05]  /*0700*/  @!P1 BRA `(.L_x_12) ;  /* 0xfffffffc00309947 */ /* 0x000fea000383ffff */
[----:B------:R-:W-:Y:S05]  /*0710*/  EXIT ;  /* 0x000000000000794d */ /* 0x000fea0003800000 */
.L_x_13:
[----:B------:R-:W-:-:S00]  /*0720*/  BRA `(.L_x_13) ;  /* 0xfffffffc00fc7947 */ /* 0x000fc0000383ffff */
[----:B------:R-:W-:-:S00]  /*0730*/  NOP ;  /* 0x0000000000007918 */ /* 0x000fc00000000000 */
        /* <DEDUP_REMOVED lines=12> */
.L_x_43:


//--------------------- .text._Z10gpu_phase2Piiiiii --------------------------
	.section	.text._Z10gpu_phase2Piiiiii,"ax",@progbits
	.align	128
        .global         _Z10gpu_phase2Piiiiii
        .type           _Z10gpu_phase2Piiiiii,@function
        .size           _Z10gpu_phase2Piiiiii,(.L_x_44 - _Z10gpu_phase2Piiiiii)
        .other          _Z10gpu_phase2Piiiiii,@"STO_CUDA_ENTRY STV_DEFAULT"
_Z10gpu_phase2Piiiiii:
.text._Z10gpu_phase2Piiiiii:
        /* <DEDUP_REMOVED lines=35> */
.L_x_17:
        /* <DEDUP_REMOVED lines=10> */
.L_x_16:
[----:B------:R-:W-:Y:S05]  /*02d0*/  BSYNC.RECONVERGENT B0 ;  /* 0x0000000000007941 */ /* 0x000fea0003800200 */
.L_x_15:
[----:B------:R-:W-:Y:S01]  /*02e0*/  VIADD R16, R16, 0x1 ;  /* 0x0000000110107836 */ /* 0x000fe20000000000 */
[----:B------:R-:W-:Y:S01]  /*02f0*/  BAR.SYNC.DEFER_BLOCKING 0x0 ;  /* 0x0000000000007b1d */ /* 0x000fe20000010000 */
[----:B------:R-:W-:Y:S01]  /*0300*/  VIADD R13, R13, 0x1 ;  /* 0x000000010d0d7836 */ /* 0x000fe20000000000 */
[----:B------:R-:W-:Y:S02]  /*0310*/  IADD3 R17, PT, PT, R17, 0x4e2a, RZ ;  /* 0x00004e2a11117810 */ /* 0x000fe40007ffe0ff */
[----:B------:R-:W-:-:S13]  /*0320*/  ISETP.NE.AND P1, PT, R16, RZ, PT ;  /* 0x000000ff1000720c */ /* 0x000fda0003f25270 */
[----:B------:R-:W-:Y:S05]  /*0330*/  @P1 BRA `(.L_x_17) ;  /* 0xfffffffc00bc1947 */ /* 0x000fea000383ffff */
.L_x_14:
        /* <DEDUP_REMOVED lines=9> */
.L_x_26:
        /* <DEDUP_REMOVED lines=15> */
.L_x_19:
[----:B------:R-:W-:Y:S05]  /*04c0*/  BSYNC.RECONVERGENT B0 ;  /* 0x0000000000007941 */ /* 0x000fea0003800200 */
.L_x_18:
        /* <DEDUP_REMOVED lines=9> */
.L_x_21:
[----:B------:R-:W-:Y:S05]  /*0560*/  BSYNC.RECONVERGENT B0 ;  /* 0x0000000000007941 */ /* 0x000fea0003800200 */
.L_x_20:
        /* <DEDUP_REMOVED lines=9> */
.L_x_23:
[----:B------:R-:W-:Y:S05]  /*0600*/  BSYNC.RECONVERGENT B0 ;  /* 0x0000000000007941 */ /* 0x000fea0003800200 */
.L_x_22:
        /* <DEDUP_REMOVED lines=9> */
.L_x_25:
[----:B------:R-:W-:Y:S05]  /*06a0*/  BSYNC.RECONVERGENT B0 ;  /* 0x0000000000007941 */ /* 0x000fea0003800200 */
.L_x_24:
[----:B------:R-:W-:Y:S01]  /*06b0*/  IADD3 R5, PT, PT, R5, 0x4, RZ ;  /* 0x0000000405057810 */ /* 0x000fe20007ffe0ff */
[----:B------:R-:W-:Y:S01]  /*06c0*/  BAR.SYNC.DEFER_BLOCKING 0x0 ;  /* 0x0000000000007b1d */ /* 0x000fe20000010000 */
[----:B------:R-:W-:Y:S01]  /*06d0*/  VIADD R15, R15, 0x4 ;  /* 0x000000040f0f7836 */ /* 0x000fe20000000000 */
[----:B------:R-:W-:Y:S02]  /*06e0*/  IADD3 R13, PT, PT, R13, 0x138a8, RZ ;  /* 0x000138a80d0d7810 */ /* 0x000fe40007ffe0ff */
[----:B------:R-:W-:-:S13]  /*06f0*/  ISETP.GE.AND P1, PT, R5, R0, PT ;  /* 0x000000000500720c */ /* 0x000fda0003f26270 */
[----:B------:R-:W-:Y:S05]  /*0700*/  @!P1 BRA `(.L_x_26) ;  /* 0xfffffffc00309947 */ /* 0x000fea000383ffff */
[----:B------:R-:W-:Y:S05]  /*0710*/  EXIT ;  /* 0x000000000000794d */ /* 0x000fea0003800000 */
.L_x_27:
        /* <DEDUP_REMOVED lines=14> */
.L_x_44:


//--------------------- .text._Z10gpu_phase1Piiiiii --------------------------
	.section	.text._Z10gpu_phase1Piiiiii,"ax",@progbits
	.align	128
        .global         _Z10gpu_phase1Piiiiii
        .type           _Z10gpu_phase1Piiiiii,@function
        .size           _Z10gpu_phase1Piiiiii,(.L_x_45 - _Z10gpu_phase1Piiiiii)
        .other          _Z10gpu_phase1Piiiiii,@"STO_CUDA_ENTRY STV_DEFAULT"
_Z10gpu_phase1Piiiiii:
.text._Z10gpu_phase1Piiiiii:
[----:B------:R-:W-:Y:S01]  /*0000*/  LDC R1, c[0x0][0x37c] ;  /* 0x0000df00ff017b82 */ /* 0x000fe20000000800 */
[----:B------:R-:W0:Y:S07]  /*0010*/  S2R R4, SR_TID.X ;  /* 0x0000000000047919 */ /* 0x000e2e0000002100 */
[----:B------:R-:W1:Y:S01]  /*0020*/  S2UR UR4, SR_CTAID.X ;  /* 0x00000000000479c3 */ /* 0x000e620000002500 */
[----:B------:R-:W1:Y:S01]  /*0030*/  LDCU.64 UR6, c[0x0][0x390] ;  /* 0x00007200ff0677ac */ /* 0x000e620008000a00 */
[----:B------:R-:W2:Y:S01]  /*0040*/  S2R R10, SR_TID.Y ;  /* 0x00000000000a7919 */ /* 0x000ea20000002200 */
[----:B------:R-:W3:Y:S05]  /*0050*/  LDCU UR8, c[0x0][0x388] ;  /* 0x00007100ff0877ac */ /* 0x000eea0008000800 */
[----:B------:R-:W4:Y:S08]  /*0060*/  S2UR UR5, SR_CTAID.Y ;  /* 0x00000000000579c3 */ /* 0x000f300000002600 */
[----:B------:R-:W5:Y:S01]  /*0070*/  LDC.64 R2, c[0x0][0x380] ;  /* 0x0000e000ff027b82 */ /* 0x000f620000000a00 */
[----:B---3--:R-:W-:Y:S01]  /*0080*/  IMAD.U32 R5, RZ, RZ, UR8 ;  /* 0x00000008ff057e24 */ /* 0x008fe2000f8e00ff */
[----:B-1----:R-:W-:-:S06]  /*0090*/  UIADD3 UR4, UPT, UPT, UR4, UR6, URZ ;  /* 0x0000000604047290 */ /* 0x002fcc000fffe0ff */
[----:B------:R-:W1:Y:S01]  /*00a0*/  LDC R12, c[0x0][0x38c] ;  /* 0x0000e300ff0c7b82 */ /* 0x000e620000000800 */
[----:B0-----:R-:W-:Y:S01]  /*00b0*/  IMAD R7, R5, UR4, R4 ;  /* 0x0000000405077c24 */ /* 0x001fe2000f8e0204 */
[----:B----4-:R-:W-:-:S06]  /*00c0*/  UIADD3 UR5, UPT, UPT, UR5, UR7, URZ ;  /* 0x0000000705057290 */ /* 0x010fcc000fffe0ff */
[----:B------:R-:W0:Y:S01]  /*00d0*/  LDC R13, c[0x0][0x398] ;  /* 0x0000e600ff0d7b82 */ /* 0x000e220000000800 */
[----:B------:R-:W3:Y:S01]  /*00e0*/  LDCU.64 UR6, c[0x0][0x358] ;  /* 0x00006b00ff0677ac */ /* 0x000ee20008000a00 */
[----:B--2---:R-:W-:-:S04]  /*00f0*/  IMAD R8, R5, UR5, R10 ;  /* 0x0000000505087c24 */ /* 0x004fc8000f8e020a */
[----:B------:R-:W-:-:S04]  /*0100*/  IMAD R9, R8, 0x4e2a, R7 ;  /* 0x00004e2a08097824 */ /* 0x000fc800078e0207 */
[----:B-----5:R-:W-:-:S05]  /*0110*/  IMAD.WIDE R2, R9, 0x4, R2 ;  /* 0x0000000409027825 */ /* 0x020fca00078e0202 */
[----:B---3--:R-:W2:Y:S01]  /*0120*/  LDG.E R11, desc[UR6][R2.64] ;  /* 0x00000006020b7981 */ /* 0x008ea2000c1e1900 */
[----:B------:R-:W3:Y:S01]  /*0130*/  S2UR UR5, SR_CgaCtaId ;  /* 0x00000000000579c3 */ /* 0x000ee20000008800 */
[----:B-1----:R-:W-:Y:S01]  /*0140*/  IMAD R12, R5, R12, RZ ;  /* 0x0000000c050c7224 */ /* 0x002fe200078e02ff */
[----:B------:R-:W-:Y:S01]  /*0150*/  UMOV UR4, 0x400 ;  /* 0x0000040000047882 */ /* 0x000fe20000000000 */
[----:B------:R-:W-:-:S03]  /*0160*/  IMAD R9, R10, R5, RZ ;  /* 0x000000050a097224 */ /* 0x000fc600078e02ff */
[----:B0-----:R-:W-:Y:S01]  /*0170*/  ISETP.GE.AND P0, PT, R12, R13, PT ;  /* 0x0000000d0c00720c */ /* 0x001fe20003f06270 */
[----:B------:R-:W-:-:S03]  /*0180*/  IMAD.IADD R0, R9, 0x1, R4 ;  /* 0x0000000109007824 */ /* 0x000fc600078e0204 */
[----:B------:R-:W-:Y:S01]  /*0190*/  ISETP.LT.OR P0, PT, R5, 0x1, P0 ;  /* 0x000000010500780c */ /* 0x000fe20000701670 */
[----:B---3--:R-:W-:-:S06]  /*01a0*/  ULEA UR4, UR5, UR4, 0x18 ;  /* 0x0000000405047291 */ /* 0x008fcc000f8ec0ff */
[----:B------:R-:W-:-:S05]  /*01b0*/  LEA R0, R0, UR4, 0x2 ;  /* 0x0000000400007c11 */ /* 0x000fca000f8e10ff */
[----:B--2---:R0:W-:Y:S01]  /*01c0*/  STS [R0], R11 ;  /* 0x0000000b00007388 */ /* 0x0041e20000000800 */
[----:B------:R-:W-:Y:S06]  /*01d0*/  BAR.SYNC.DEFER_BLOCKING 0x0 ;  /* 0x0000000000007b1d */ /* 0x000fec0000010000 */
[----:B------:R-:W-:Y:S05]  /*01e0*/  @P0 BRA `(.L_x_28) ;  /* 0x00000004007c0947 */ /* 0x000fea0003800000 */
[C---:B------:R-:W-:Y:S02]  /*01f0*/  VIADDMNMX R6, R12.reuse, R5, R13, PT ;  /* 0x000000050c067246 */ /* 0x040fe4000380010d */
[----:B------:R-:W-:Y:S02]  /*0200*/  VIMNMX R7, PT, PT, R7, R8, !PT ;  /* 0x0000000807077248 */ /* 0x000fe40007fe0100 */
[C---:B0-----:R-:W-:Y:S02]  /*0210*/  VIADDMNMX R11, R12.reuse, 0x1, R6, !PT ;  /* 0x000000010c0b7846 */ /* 0x041fe40007800106 */
[----:B------:R-:W-:Y:S01]  /*0220*/  ISETP.GE.AND P0, PT, R7, R13, PT ;  /* 0x0000000d0700720c */ /* 0x000fe20003f06270 */
[----:B------:R-:W-:Y:S01]  /*0230*/  IMAD.MOV.U32 R7, RZ, RZ, R12 ;  /* 0x000000ffff077224 */ /* 0x000fe200078e000c */
[----:B------:R-:W-:-:S04]  /*0240*/  IADD3 R8, PT, PT, -R12, R11, RZ ;  /* 0x0000000b0c087210 */ /* 0x000fc80007ffe1ff */
[----:B------:R-:W-:-:S13]  /*0250*/  LOP3.LUT P1, R13, R8, 0x3, RZ, 0xc0, !PT ;  /* 0x00000003080d7812 */ /* 0x000fda000782c0ff */
[----:B------:R-:W-:Y:S05]  /*0260*/  @!P1 BRA `(.L_x_29) ;  /* 0x0000000000549947 */ /* 0x000fea0003800000 */
[----:B------:R-:W0:Y:S01]  /*0270*/  LDC R16, c[0x0][0x388] ;  /* 0x0000e200ff107b82 */ /* 0x000e220000000800 */
[----:B------:R-:W-:Y:S01]  /*0280*/  IMAD.IADD R7, R12, 0x1, R13 ;  /* 0x000000010c077824 */ /* 0x000fe200078e020d */
[----:B------:R-:W-:Y:S02]  /*0290*/  LEA R9, R9, UR4, 0x2 ;  /* 0x0000000409097c11 */ /* 0x000fe4000f8e10ff */
[----:B------:R-:W-:Y:S02]  /*02a0*/  IADD3 R13, PT, PT, -R13, RZ, RZ ;  /* 0x000000ff0d0d7210 */ /* 0x000fe40007ffe1ff */
[----:B------:R-:W-:-:S07]  /*02b0*/  LEA R8, R4, UR4, 0x2 ;  /* 0x0000000404087c11 */ /* 0x000fce000f8e10ff */
.L_x_32:
[----:B------:R-:W-:Y:S04]  /*02c0*/  BSSY.RECONVERGENT B0, `(.L_x_30) ;  /* 0x0000008000007945 */ /* 0x000fe80003800200 */
[----:B------:R-:W-:Y:S05]  /*02d0*/  @P0 BRA `(.L_x_31) ;  /* 0x0000000000180947 */ /* 0x000fea0003800000 */
[----:B------:R-:W-:Y:S04]  /*02e0*/  LDS R5, [R8] ;  /* 0x0000000008057984 */ /* 0x000fe80000000800 */
[----:B------:R-:W1:Y:S04]  /*02f0*/  LDS R14, [R9] ;  /* 0x00000000090e7984 */ /* 0x000e680000000800 */
[----:B------:R-:W2:Y:S01]  /*0300*/  LDS R15, [R0] ;  /* 0x00000000000f7984 */ /* 0x000ea20000000800 */
[----:B-1----:R-:W-:-:S05]  /*0310*/  IMAD.IADD R5, R5, 0x1, R14 ;  /* 0x0000000105057824 */ /* 0x002fca00078e020e */
[----:B--2---:R-:W-:-:S13]  /*0320*/  ISETP.GE.AND P1, PT, R5, R15, PT ;  /* 0x0000000f0500720c */ /* 0x004fda0003f26270 */
[----:B------:R1:W-:Y:S02]  /*0330*/  @!P1 STS [R0], R5 ;  /* 0x0000000500009388 */ /* 0x0003e40000000800 */
.L_x_31:
[----:B------:R-:W-:Y:S05]  /*0340*/  BSYNC.RECONVERGENT B0 ;  /* 0x0000000000007941 */ /* 0x000fea0003800200 */
.L_x_30:
[----:B------:R-:W-:Y:S01]  /*0350*/  VIADD R13, R13, 0x1 ;  /* 0x000000010d0d7836 */ /* 0x000fe20000000000 */
[----:B01----:R-:W-:Y:S01]  /*0360*/  MOV R5, R16 ;  /* 0x0000001000057202 */ /* 0x003fe20000000f00 */
[----:B------:R-:W-:Y:S01]  /*0370*/  BAR.SYNC.DEFER_BLOCKING 0x0 ;  /* 0x0000000000007b1d */ /* 0x000fe20000010000 */
[----:B------:R-:W-:Y:S02]  /*0380*/  VIADD R9, R9, 0x4 ;  /* 0x0000000409097836 */ /* 0x000fe40000000000 */
[----:B------:R-:W-:Y:S01]  /*0390*/  ISETP.NE.AND P1, PT, R13, RZ, PT ;  /* 0x000000ff0d00720c */ /* 0x000fe20003f25270 */
[----:B------:R-:W-:-:S12]  /*03a0*/  IMAD R8, R5, 0x4, R8 ;  /* 0x0000000405087824 */ /* 0x000fd800078e0208 */
[----:B------:R-:W-:Y:S05]  /*03b0*/  @P1 BRA `(.L_x_32) ;  /* 0xfffffffc00c01947 */ /* 0x000fea000383ffff */
.L_x_29:
[----:B------:R-:W-:-:S04]  /*03c0*/  IADD3 R11, PT, PT, R12, -R11, RZ ;  /* 0x8000000b0c0b7210 */ /* 0x000fc80007ffe0ff */
[----:B------:R-:W-:-:S13]  /*03d0*/  ISETP.GT.U32.AND P1, PT, R11, -0x4, PT ;  /* 0xfffffffc0b00780c */ /* 0x000fda0003f24070 */
[----:B------:R-:W-:Y:S05]  /*03e0*/  @P1 BRA `(.L_x_28) ;  /* 0x0000000000fc1947 */ /* 0x000fea0003800000 */
[----:B------:R-:W0:Y:S01]  /*03f0*/  LDCU UR5, c[0x0][0x38c] ;  /* 0x00007180ff0577ac */ /* 0x000e220008000800 */
[----:B------:R-:W1:Y:S01]  /*0400*/  LDC R8, c[0x0][0x388] ;  /* 0x0000e200ff087b82 */ /* 0x000e620000000800 */
[----:B------:R-:W-:Y:S01]  /*0410*/  LEA R9, R4, UR4, 0x2 ;  /* 0x0000000404097c11 */ /* 0x000fe2000f8e10ff */
[----:B0-----:R-:W-:Y:S02]  /*0420*/  VIADD R14, R10, -UR5 ;  /* 0x800000050a0e7c36 */ /* 0x001fe40008000000 */
[----:B------:R-:W-:Y:S02]  /*0430*/  IMAD.IADD R10, R7, 0x1, -R12 ;  /* 0x00000001070a7824 */ /* 0x000fe400078e0a0c */
[-C--:B------:R-:W-:Y:S02]  /*0440*/  IMAD R11, R14, R5.reuse, R7 ;  /* 0x000000050e0b7224 */ /* 0x080fe400078e0207 */
[C---:B------:R-:W-:Y:S01]  /*0450*/  VIADD R14, R10.reuse, 0x2 ;  /* 0x000000020a0e7836 */ /* 0x040fe20000000000 */
[C---:B------:R-:W-:Y:S01]  /*0460*/  IADD3 R12, PT, PT, R10.reuse, 0x3, RZ ;  /* 0x000000030a0c7810 */ /* 0x040fe20007ffe0ff */
[----:B------:R-:W-:Y:S01]  /*0470*/  IMAD R10, R10, R5, RZ ;  /* 0x000000050a0a7224 */ /* 0x000fe200078e02ff */
[----:B------:R-:W-:-:S03]  /*0480*/  LEA R11, R11, UR4, 0x2 ;  /* 0x000000040b0b7c11 */ /* 0x000fc6000f8e10ff */
[-C--:B------:R-:W-:Y:S02]  /*0490*/  IMAD R4, R12, R5.reuse, RZ ;  /* 0x000000050c047224 */ /* 0x080fe400078e02ff */
[----:B------:R-:W-:Y:S02]  /*04a0*/  IMAD R12, R14, R5, RZ ;  /* 0x000000050e0c7224 */ /* 0x000fe400078e02ff */
[----:B------:R-:W-:Y:S01]  /*04b0*/  IMAD.IADD R14, R10, 0x1, R5 ;  /* 0x000000010a0e7824 */ /* 0x000fe200078e0205 */
[----:B------:R-:W-:-:S07]  /*04c0*/  IADD3 R5, PT, PT, R11, 0x8, RZ ;  /* 0x000000080b057810 */ /* 0x000fce0007ffe0ff */
.L_x_41:
[----:B------:R-:W-:Y:S04]  /*04d0*/  BSSY.RECONVERGENT B0, `(.L_x_33) ;  /* 0x0000009000007945 */ /* 0x000fe80003800200 */
[----:B0-234-:R-:W-:Y:S05]  /*04e0*/  @P0 BRA `(.L_x_34) ;  /* 0x00000000001c0947 */ /* 0x01dfea0003800000 */
[----:B------:R-:W-:Y:S01]  /*04f0*/  IMAD R11, R10, 0x4, R9 ;  /* 0x000000040a0b7824 */ /* 0x000fe200078e0209 */
[----:B------:R-:W-:Y:S04]  /*0500*/  LDS R16, [R5+-0x8] ;  /* 0xfffff80005107984 */ /* 0x000fe80000000800 */
[----:B------:R-:W-:Y:S04]  /*0510*/  LDS R13, [R0] ;  /* 0x00000000000d7984 */ /* 0x000fe80000000800 */
[----:B------:R-:W0:Y:S02]  /*0520*/  LDS R11, [R11] ;  /* 0x000000000b0b7984 */ /* 0x000e240000000800 */
[----:B0-----:R-:W-:-:S05]  /*0530*/  IMAD.IADD R16, R11, 0x1, R16 ;  /* 0x000000010b107824 */ /* 0x001fca00078e0210 */
[----:B------:R-:W-:-:S13]  /*0540*/  ISETP.GE.AND P1, PT, R16, R13, PT ;  /* 0x0000000d1000720c */ /* 0x000fda0003f26270 */
[----:B------:R0:W-:Y:S02]  /*0550*/  @!P1 STS [R0], R16 ;  /* 0x0000001000009388 */ /* 0x0001e40000000800 */
.L_x_34:
[----:B------:R-:W-:Y:S05]  /*0560*/  BSYNC.RECONVERGENT B0 ;  /* 0x0000000000007941 */ /* 0x000fea0003800200 */
.L_x_33:
[----:B------:R-:W-:Y:S06]  /*0570*/  BAR.SYNC.DEFER_BLOCKING 0x0 ;  /* 0x0000000000007b1d */ /* 0x000fec0000010000 */
[----:B------:R-:W-:Y:S04]  /*0580*/  BSSY.RECONVERGENT B0, `(.L_x_35) ;  /* 0x0000009000007945 */ /* 0x000fe80003800200 */
[----:B------:R-:W-:Y:S05]  /*0590*/  @P0 BRA `(.L_x_36) ;  /* 0x00000000001c0947 */ /* 0x000fea0003800000 */
[----:B------:R-:W-:Y:S01]  /*05a0*/  LEA R11, R14, R9, 0x2 ;  /* 0x000000090e0b7211 */ /* 0x000fe200078e10ff */
[----:B0-----:R-:W-:Y:S04]  /*05b0*/  LDS R16, [R5+-0x4] ;  /* 0xfffffc0005107984 */ /* 0x001fe80000000800 */
[----:B------:R-:W-:Y:S04]  /*05c0*/  LDS R13, [R0] ;  /* 0x00000000000d7984 */ /* 0x000fe80000000800 */
[----:B------:R-:W0:Y:S02]  /*05d0*/  LDS R11, [R11] ;  /* 0x000000000b0b7984 */ /* 0x000e240000000800 */
[----:B0-----:R-:W-:-:S05]  /*05e0*/  IMAD.IADD R16, R11, 0x1, R16 ;  /* 0x000000010b107824 */ /* 0x001fca00078e0210 */
[----:B------:R-:W-:-:S13]  /*05f0*/  ISETP.GE.AND P1, PT, R16, R13, PT ;  /* 0x0000000d1000720c */ /* 0x000fda0003f26270 */
[----:B------:R2:W-:Y:S02]  /*0600*/  @!P1 STS [R0], R16 ;  /* 0x0000001000009388 */ /* 0x0005e40000000800 */
.L_x_36:
[----:B------:R-:W-:Y:S05]  /*0610*/  BSYNC.RECONVERGENT B0 ;  /* 0x0000000000007941 */ /* 0x000fea0003800200 */
.L_x_35:
[----:B------:R-:W-:Y:S06]  /*0620*/  BAR.SYNC.DEFER_BLOCKING 0x0 ;  /* 0x0000000000007b1d */ /* 0x000fec0000010000 */
[----:B------:R-:W-:Y:S04]  /*0630*/  BSSY.RECONVERGENT B0, `(.L_x_37) ;  /* 0x0000009000007945 */ /* 0x000fe80003800200 */
[----:B------:R-:W-:Y:S05]  /*0640*/  @P0 BRA `(.L_x_38) ;  /* 0x00000000001c0947 */ /* 0x000fea0003800000 */
[----:B------:R-:W-:Y:S01]  /*0650*/  LEA R11, R12, R9, 0x2 ;  /* 0x000000090c0b7211 */ /* 0x000fe200078e10ff */
[----:B0-2---:R-:W-:Y:S04]  /*0660*/  LDS R16, [R5] ;  /* 0x0000000005107984 */ /* 0x005fe80000000800 */
[----:B------:R-:W-:Y:S04]  /*0670*/  LDS R13, [R0] ;  /* 0x00000000000d7984 */ /* 0x000fe80000000800 */
[----:B------:R-:W0:Y:S02]  /*0680*/  LDS R11, [R11] ;  /* 0x000000000b0b7984 */ /* 0x000e240000000800 */
[----:B0-----:R-:W-:-:S05]  /*0690*/  IMAD.IADD R16, R11, 0x1, R16 ;  /* 0x000000010b107824 */ /* 0x001fca00078e0210 */
[----:B------:R-:W-:-:S13]  /*06a0*/  ISETP.GE.AND P1, PT, R16, R13, PT ;  /* 0x0000000d1000720c */ /* 0x000fda0003f26270 */
[----:B------:R3:W-:Y:S02]  /*06b0*/  @!P1 STS [R0], R16 ;  /* 0x0000001000009388 */ /* 0x0007e40000000800 */
.L_x_38:
[----:B------:R-:W-:Y:S05]  /*06c0*/  BSYNC.RECONVERGENT B0 ;  /* 0x0000000000007941 */ /* 0x000fea0003800200 */
.L_x_37:
[----:B------:R-:W-:Y:S06]  /*06d0*/  BAR.SYNC.DEFER_BLOCKING 0x0 ;  /* 0x0000000000007b1d */ /* 0x000fec0000010000 */
[----:B------:R-:W-:Y:S04]  /*06e0*/  BSSY.RECONVERGENT B0, `(.L_x_39) ;  /* 0x0000009000007945 */ /* 0x000fe80003800200 */
[----:B------:R-:W-:Y:S05]  /*06f0*/  @P0 BRA `(.L_x_40) ;  /* 0x00000000001c0947 */ /* 0x000fea0003800000 */
[----:B------:R-:W-:Y:S01]  /*0700*/  LEA R11, R4, R9, 0x2 ;  /* 0x00000009040b7211 */ /* 0x000fe200078e10ff */
[----:B0-23--:R-:W-:Y:S04]  /*0710*/  LDS R16, [R5+0x4] ;  /* 0x0000040005107984 */ /* 0x00dfe80000000800 */
[----:B------:R-:W-:Y:S04]  /*0720*/  LDS R13, [R0] ;  /* 0x00000000000d7984 */ /* 0x000fe80000000800 */
[----:B------:R-:W0:Y:S02]  /*0730*/  LDS R11, [R11] ;  /* 0x000000000b0b7984 */ /* 0x000e240000000800 */
[----:B0-----:R-:W-:-:S05]  /*0740*/  IMAD.IADD R16, R11, 0x1, R16 ;  /* 0x000000010b107824 */ /* 0x001fca00078e0210 */
[----:B------:R-:W-:-:S13]  /*0750*/  ISETP.GE.AND P1, PT, R16, R13, PT ;  /* 0x0000000d1000720c */ /* 0x000fda0003f26270 */
[----:B------:R4:W-:Y:S02]  /*0760*/  @!P1 STS [R0], R16 ;  /* 0x0000001000009388 */ /* 0x0009e40000000800 */
.L_x_40:
[----:B------:R-:W-:Y:S05]  /*0770*/  BSYNC.RECONVERGENT B0 ;  /* 0x0000000000007941 */ /* 0x000fea0003800200 */
.L_x_39:
[----:B------:R-:W-:Y:S01]  /*0780*/  IADD3 R7, PT, PT, R7, 0x4, RZ ;  /* 0x0000000407077810 */ /* 0x000fe20007ffe0ff */
[----:B------:R-:W-:Y:S01]  /*0790*/  BAR.SYNC.DEFER_BLOCKING 0x0 ;  /* 0x0000000000007b1d */ /* 0x000fe20000010000 */
[----:B-1----:R-:W-:Y:S01]  /*07a0*/  IMAD R9, R8, 0x10, R9 ;  /* 0x0000001008097824 */ /* 0x002fe200078e0209 */
[----:B------:R-:W-:Y:S02]  /*07b0*/  IADD3 R5, PT, PT, R5, 0x10, RZ ;  /* 0x0000001005057810 */ /* 0x000fe40007ffe0ff */
[----:B------:R-:W-:-:S13]  /*07c0*/  ISETP.GE.AND P1, PT, R7, R6, PT ;  /* 0x000000060700720c */ /* 0x000fda0003f26270 */
[----:B------:R-:W-:Y:S05]  /*07d0*/  @!P1 BRA `(.L_x_41) ;  /* 0xfffffffc003c9947 */ /* 0x000fea000383ffff */
.L_x_28:
[----:B------:R-:W1:Y:S04]  /*07e0*/  LDS R5, [R0] ;  /* 0x0000000000057984 */ /* 0x000e680000000800 */
[----:B-1----:R-:W-:Y:S01]  /*07f0*/  STG.E desc[UR6][R2.64], R5 ;  /* 0x0000000502007986 */ /* 0x002fe2000c101906 */
[----:B------:R-:W-:Y:S05]  /*0800*/  EXIT ;  /* 0x000000000000794d */ /* 0x000fea0003800000 */
.L_x_42:
        /* <DEDUP_REMOVED lines=15> */
.L_x_45:


//--------------------- .nv.shared._Z10gpu_phase3Piiiiii --------------------------
	.section	.nv.shared._Z10gpu_phase3Piiiiii,"aw",@nobits
	.sectionflags	@""
	.align	16
	.zero		1024


//--------------------- .nv.shared.reserved.0     --------------------------
	.section	.nv.shared.reserved.0,"aw",@nobits
	.weak		__nv_reservedSMEM_offset_0_alias
	.size		__nv_reservedSMEM_offset_0_alias, 0, 64
	.other		__nv_reservedSMEM_offset_0_alias,@"STO_CUDA_RESERVED_SHARED STV_DEFAULT"
__nv_reservedSMEM_offset_0_alias:
	.zero		0
	.zero		64


//--------------------- .nv.shared._Z10gpu_phase2Piiiiii --------------------------
	.section	.nv.shared._Z10gpu_phase2Piiiiii,"aw",@nobits
	.sectionflags	@""
	.align	16
	.zero		1024


//--------------------- .nv.shared._Z10gpu_phase1Piiiiii --------------------------
	.section	.nv.shared._Z10gpu_phase1Piiiiii,"aw",@nobits
	.sectionflags	@""
	.align	16
	.zero		1024


//--------------------- .nv.constant0._Z10gpu_phase3Piiiiii --------------------------
	.section	.nv.constant0._Z10gpu_phase3Piiiiii,"a",@progbits
	.sectionflags	@""
	.align	4
.nv.constant0._Z10gpu_phase3Piiiiii:
	.zero		924


//--------------------- .nv.constant0._Z10gpu_phase2Piiiiii --------------------------
	.section	.nv.constant0._Z10gpu_phase2Piiiiii,"a",@progbits
	.sectionflags	@""
	.align	4
.nv.constant0._Z10gpu_phase2Piiiiii:
	.zero		924


//--------------------- .nv.constant0._Z10gpu_phase1Piiiiii --------------------------
	.section	.nv.constant0._Z10gpu_phase1Piiiiii,"a",@progbits
	.sectionflags	@""
	.align	4
.nv.constant0._Z10gpu_phase1Piiiiii:
	.zero		924


//--------------------- SYMBOLS --------------------------

	.type		.nv.reservedSmem.offset0,@object
	.size		.nv.reservedSmem.offset0,0x4
	.type		.nv.reservedSmem.cap,@object
	.size		.nv.reservedSmem.cap,0x4
